	.headerflags	@"EF_CUDA_TEXMODE_UNIFIED EF_CUDA_64BIT_ADDRESS EF_CUDA_ACCELERATORS EF_CUDA_SM90 EF_CUDA_VIRTUAL_SM(EF_CUDA_SM90)"
	.elftype	@"ET_EXEC"


//--------------------- .nv.info                  --------------------------
	.section	.nv.info,"",@"SHT_CUDA_INFO"
	.align	4


	//----- nvinfo : EIATTR_REGCOUNT
	.align		4
        /*0000*/ 	.byte	0x04, 0x2f
        /*0002*/ 	.short	(.L_3 - .L_2)
	.align		4
.L_2:
        /*0004*/ 	.word	index@(triton_poi_fused__native_batch_norm_legit_no_training_add_relu_33)
        /*0008*/ 	.word	0x00000016


	//----- nvinfo : EIATTR_MIN_STACK_SIZE
	.align		4
.L_3:
        /*000c*/ 	.byte	0x04, 0x12
        /*000e*/ 	.short	(.L_5 - .L_4)
	.align		4
.L_4:
        /*0010*/ 	.word	index@(triton_poi_fused__native_batch_norm_legit_no_training_add_relu_33)
        /*0014*/ 	.word	0x00000000


	//----- nvinfo : EIATTR_FRAME_SIZE
	.align		4
.L_5:
        /*0018*/ 	.byte	0x04, 0x11
        /*001a*/ 	.short	(.L_7 - .L_6)
	.align		4
.L_6:
        /*001c*/ 	.word	index@(triton_poi_fused__native_batch_norm_legit_no_training_add_relu_33)
        /*0020*/ 	.word	0x00000000


	//----- nvinfo : EIATTR_MIN_STACK_SIZE
	.align		4
.L_7:
        /*0024*/ 	.byte	0x04, 0x12
        /*0026*/ 	.short	(.L_9 - .L_8)
	.align		4
.L_8:
        /*0028*/ 	.word	index@(triton_poi_fused__native_batch_norm_legit_no_training_add_relu_33)
        /*002c*/ 	.word	0x00000000
.L_9:


//--------------------- .nv.info.triton_poi_fused__native_batch_norm_legit_no_training_add_relu_33 --------------------------
	.section	.nv.info.triton_poi_fused__native_batch_norm_legit_no_training_add_relu_33,"",@"SHT_CUDA_INFO"
	.sectionflags	@""
	.align	4


	//----- nvinfo : EIATTR_CUDA_API_VERSION
	.align		4
        /*0000*/ 	.byte	0x04, 0x37
        /*0002*/ 	.short	(.L_11 - .L_10)
.L_10:
        /*0004*/ 	.word	0x0000007c


	//----- nvinfo : EIATTR_KPARAM_INFO
	.align		4
.L_11:
        /*0008*/ 	.byte	0x04, 0x17
        /*000a*/ 	.short	(.L_13 - .L_12)
.L_12:
        /*000c*/ 	.word	0x00000000
        /*0010*/ 	.short	0x0007
        /*0012*/ 	.short	0x0038
        /*0014*/ 	.byte	0x00, 0xf0, 0x11, 0x00


	//----- nvinfo : EIATTR_KPARAM_INFO
	.align		4
.L_13:
        /*0018*/ 	.byte	0x04, 0x17
        /*001a*/ 	.short	(.L_15 - .L_14)
.L_14:
        /*001c*/ 	.word	0x00000000
        /*0020*/ 	.short	0x0006
        /*0022*/ 	.short	0x0030
        /*0024*/ 	.byte	0x00, 0xf4, 0x21, 0x00


	//----- nvinfo : EIATTR_KPARAM_INFO
	.align		4
.L_15:
        /*0028*/ 	.byte	0x04, 0x17
        /*002a*/ 	.short	(.L_17 - .L_16)
.L_16:
        /*002c*/ 	.word	0x00000000
        /*0030*/ 	.short	0x0005
        /*0032*/ 	.short	0x0028
        /*0034*/ 	.byte	0x00, 0xf4, 0x21, 0x00


	//----- nvinfo : EIATTR_KPARAM_INFO
	.align		4
.L_17:
        /*0038*/ 	.byte	0x04, 0x17
        /*003a*/ 	.short	(.L_19 - .L_18)
.L_18:
        /*003c*/ 	.word	0x00000000
        /*0040*/ 	.short	0x0004
        /*0042*/ 	.short	0x0020
        /*0044*/ 	.byte	0x00, 0xf4, 0x21, 0x00


	//----- nvinfo : EIATTR_KPARAM_INFO
	.align		4
.L_19:
        /*0048*/ 	.byte	0x04, 0x17
        /*004a*/ 	.short	(.L_21 - .L_20)
.L_20:
        /*004c*/ 	.word	0x00000000
        /*0050*/ 	.short	0x0003
        /*0052*/ 	.short	0x0018
        /*0054*/ 	.byte	0x00, 0xf4, 0x21, 0x00


	//----- nvinfo : EIATTR_KPARAM_INFO
	.align		4
.L_21:
        /*0058*/ 	.byte	0x04, 0x17
        /*005a*/ 	.short	(.L_23 - .L_22)
.L_22:
        /*005c*/ 	.word	0x00000000
        /*0060*/ 	.short	0x0002
        /*0062*/ 	.short	0x0010
        /*0064*/ 	.byte	0x00, 0xf4, 0x21, 0x00


	//----- nvinfo : EIATTR_KPARAM_INFO
	.align		4
.L_23:
        /*0068*/ 	.byte	0x04, 0x17
        /*006a*/ 	.short	(.L_25 - .L_24)
.L_24:
        /*006c*/ 	.word	0x00000000
        /*0070*/ 	.short	0x0001
        /*0072*/ 	.short	0x0008
        /*0074*/ 	.byte	0x00, 0xf4, 0x21, 0x00


	//----- nvinfo : EIATTR_KPARAM_INFO
	.align		4
.L_25:
        /*0078*/ 	.byte	0x04, 0x17
        /*007a*/ 	.short	(.L_27 - .L_26)
.L_26:
        /*007c*/ 	.word	0x00000000
        /*0080*/ 	.short	0x0000
        /*0082*/ 	.short	0x0000
        /*0084*/ 	.byte	0x00, 0xf4, 0x21, 0x00


	//----- nvinfo : EIATTR_SPARSE_MMA_MASK
	.align		4
.L_27:
        /*0088*/ 	.byte	0x03, 0x50
        /*008a*/ 	.short	0x0000


	//----- nvinfo : EIATTR_MAXREG_COUNT
	.align		4
        /*008c*/ 	.byte	0x03, 0x1b
        /*008e*/ 	.short	0x00ff


	//----- nvinfo : EIATTR_EXIT_INSTR_OFFSETS
	.align		4
        /*0090*/ 	.byte	0x04, 0x1c
        /*0092*/ 	.short	(.L_29 - .L_28)


	//   ....[0]....
.L_28:
        /*0094*/ 	.word	0x00000370


	//----- nvinfo : EIATTR_REQNTID
	.align		4
.L_29:
        /*0098*/ 	.byte	0x04, 0x10
        /*009a*/ 	.short	(.L_31 - .L_30)
.L_30:
        /*009c*/ 	.word	0x00000080
        /*00a0*/ 	.word	0x00000001
        /*00a4*/ 	.word	0x00000001


	//----- nvinfo : EIATTR_CBANK_PARAM_SIZE
	.align		4
.L_31:
        /*00a8*/ 	.byte	0x03, 0x19
        /*00aa*/ 	.short	0x003c


	//----- nvinfo : EIATTR_PARAM_CBANK
	.align		4
        /*00ac*/ 	.byte	0x04, 0x0a
        /*00ae*/ 	.short	(.L_33 - .L_32)
	.align		4
.L_32:
        /*00b0*/ 	.word	index@(.nv.constant0.triton_poi_fused__native_batch_norm_legit_no_training_add_relu_33)
        /*00b4*/ 	.short	0x0210
        /*00b6*/ 	.short	0x003c


	//----- nvinfo : EIATTR_SW_WAR
	.align		4
.L_33:
        /*00b8*/ 	.byte	0x04, 0x36
        /*00ba*/ 	.short	(.L_35 - .L_34)
.L_34:
        /*00bc*/ 	.word	0x00000008
.L_35:


//--------------------- .nv.callgraph             --------------------------
	.section	.nv.callgraph,"",@"SHT_CUDA_CALLGRAPH"
	.align	4
	.sectionentsize	8
	.align		4
        /*0000*/ 	.word	0x00000000
	.align		4
        /*0004*/ 	.word	0xffffffff
	.align		4
        /*0008*/ 	.word	0x00000000
	.align		4
        /*000c*/ 	.word	0xfffffffe
	.align		4
        /*0010*/ 	.word	0x00000000
	.align		4
        /*0014*/ 	.word	0xfffffffd
	.align		4
        /*0018*/ 	.word	0x00000000
	.align		4
        /*001c*/ 	.word	0xfffffffc


//--------------------- .nv.constant4             --------------------------
	.section	.nv.constant4,"a",@progbits
	.align	8
	.align		8
.nv.constant4:
        /*0000*/ 	.dword	_$_str
	.align		8
        /*0008*/ 	.dword	_$_str_$_2


//--------------------- .text.triton_poi_fused__native_batch_norm_legit_no_training_add_relu_33 --------------------------
	.section	.text.triton_poi_fused__native_batch_norm_legit_no_training_add_relu_33,"ax",@progbits
	.align	128
        .global         triton_poi_fused__native_batch_norm_legit_no_training_add_relu_33
        .type           triton_poi_fused__native_batch_norm_legit_no_training_add_relu_33,@function
        .size           triton_poi_fused__native_batch_norm_legit_no_training_add_relu_33,(.L_x_1 - triton_poi_fused__native_batch_norm_legit_no_training_add_relu_33)
        .other          triton_poi_fused__native_batch_norm_legit_no_training_add_relu_33,@"STO_CUDA_ENTRY STV_DEFAULT"
triton_poi_fused__native_batch_norm_legit_no_training_add_relu_33:
.text.triton_poi_fused__native_batch_norm_legit_no_training_add_relu_33:
[----:B------:R-:W-:Y:S01]  /*0000*/  LDC R1, c[0x0][0x28] ;  /* 0x00000a00ff017b82 */ /* 0x000fe20000000800 */
[----:B------:R-:W1:Y:S07]  /*0010*/  S2R R0, SR_TID.X ;  /* 0x0000000000007919 */ /* 0x000e6e0000002100 */
[----:B------:R-:W2:Y:S01]  /*0020*/  LDC.64 R16, c[0x0][0x220] ;  /* 0x00008800ff107b82 */ /* 0x000ea20000000a00 */
[----:B------:R-:W-:Y:S01]  /*0030*/  ULDC.64 UR4, c[0x0][0x208] ;  /* 0x0000820000047ab9 */ /* 0x000fe20000000a00 */
[----:B------:R-:W3:Y:S06]  /*0040*/  S2R R3, SR_CTAID.X ;  /* 0x0000000000037919 */ /* 0x000eec0000002500 */
[----:B------:R-:W4:Y:S08]  /*0050*/  LDC.64 R12, c[0x0][0x218] ;  /* 0x00008600ff0c7b82 */ /* 0x000f300000000a00 */
[----:B------:R-:W5:Y:S08]  /*0060*/  LDC.64 R14, c[0x0][0x210] ;  /* 0x00008400ff0e7b82 */ /* 0x000f700000000a00 */
[----:B------:R-:W5:Y:S01]  /*0070*/  LDC.64 R6, c[0x0][0x228] ;  /* 0x00008a00ff067b82 */ /* 0x000f620000000a00 */
[----:B-1----:R-:W-:-:S07]  /*0080*/  LOP3.LUT R0, R0, 0x7f, RZ, 0xc0, !PT ;  /* 0x0000007f00007812 */ /* 0x002fce00078ec0ff */
[----:B------:R-:W1:Y:S01]  /*0090*/  LDC.64 R4, c[0x0][0x230] ;  /* 0x00008c00ff047b82 */ /* 0x000e620000000a00 */
[----:B---3--:R-:W-:Y:S02]  /*00a0*/  SHF.R.S32.HI R19, RZ, 0x18, R3 ;  /* 0x00000018ff137819 */ /* 0x008fe40000011403 */
[----:B------:R-:W-:Y:S02]  /*00b0*/  LEA R0, R3, R0, 0x7 ;  /* 0x0000000003007211 */ /* 0x000fe400078e38ff */
[----:B------:R-:W-:-:S04]  /*00c0*/  SGXT R19, R19, 0x1 ;  /* 0x000000011313781a */ /* 0x000fc80000000200 */
[----:B------:R-:W-:-:S04]  /*00d0*/  LEA.HI R8, R19, R0, RZ, 0x7 ;  /* 0x0000000013087211 */ /* 0x000fc800078f38ff */
[----:B------:R-:W-:-:S04]  /*00e0*/  SHF.R.S32.HI R8, RZ, 0x7, R8 ;  /* 0x00000007ff087819 */ /* 0x000fc80000011408 */
[----:B------:R-:W-:-:S04]  /*00f0*/  LEA.HI R2, R8, R8, RZ, 0x6 ;  /* 0x0000000808027211 */ /* 0x000fc800078f30ff */
[----:B------:R-:W-:Y:S02]  /*0100*/  LOP3.LUT R11, R2, 0xffffffc0, RZ, 0xc0, !PT ;  /* 0xffffffc0020b7812 */ /* 0x000fe400078ec0ff */
[----:B------:R-:W3:Y:S02]  /*0110*/  LDC.64 R2, c[0x0][0x238] ;  /* 0x00008e00ff027b82 */ /* 0x000ee40000000a00 */
[----:B------:R-:W-:-:S05]  /*0120*/  IADD3 R11, R8, -R11, RZ ;  /* 0x8000000b080b7210 */ /* 0x000fca0007ffe0ff */
[----:B--2---:R-:W-:-:S05]  /*0130*/  IMAD.WIDE R16, R11, 0x4, R16 ;  /* 0x000000040b107825 */ /* 0x004fca00078e0210 */
[----:B------:R-:W2:Y:S01]  /*0140*/  LDG.E.EL R9, desc[UR4][R16.64] ;  /* 0x0000000410097981 */ /* 0x000ea2000c2e1900 */
[----:B------:R-:W-:Y:S01]  /*0150*/  LEA.HI R19, R19, R0, RZ, 0x6 ;  /* 0x0000000013137211 */ /* 0x000fe200078f30ff */
[----:B----4-:R-:W-:-:S03]  /*0160*/  IMAD.WIDE R12, R11, 0x4, R12 ;  /* 0x000000040b0c7825 */ /* 0x010fc600078e020c */
[----:B------:R-:W-:Y:S01]  /*0170*/  LOP3.LUT R19, R19, 0xffffffc0, RZ, 0xc0, !PT ;  /* 0xffffffc013137812 */ /* 0x000fe200078ec0ff */
[----:B-----5:R-:W-:Y:S02]  /*0180*/  IMAD.WIDE R14, R0, 0x4, R14 ;  /* 0x00000004000e7825 */ /* 0x020fe400078e020e */
[----:B------:R-:W4:Y:S01]  /*0190*/  LDG.E.EL R13, desc[UR4][R12.64] ;  /* 0x000000040c0d7981 */ /* 0x000f22000c2e1900 */
[----:B------:R-:W-:Y:S01]  /*01a0*/  IADD3 R19, R0, -R19, RZ ;  /* 0x8000001300137210 */ /* 0x000fe20007ffe0ff */
[C---:B0-----:R-:W-:Y:S02]  /*01b0*/  IMAD.WIDE R6, R11.reuse, 0x4, R6 ;  /* 0x000000040b067825 */ /* 0x041fe400078e0206 */
[----:B------:R-:W4:Y:S01]  /*01c0*/  LDG.E R10, desc[UR4][R14.64] ;  /* 0x000000040e0a7981 */ /* 0x000f22000c1e1900 */
[----:B------:R-:W-:Y:S01]  /*01d0*/  LEA R19, R8, R19, 0x6 ;  /* 0x0000001308137211 */ /* 0x000fe200078e30ff */
[----:B-1----:R-:W-:Y:S02]  /*01e0*/  IMAD.WIDE R4, R11, 0x4, R4 ;  /* 0x000000040b047825 */ /* 0x002fe400078e0204 */
[----:B------:R0:W5:Y:S02]  /*01f0*/  LDG.E.EL R6, desc[UR4][R6.64] ;  /* 0x0000000406067981 */ /* 0x000164000c2e1900 */
[----:B---3--:R-:W-:-:S02]  /*0200*/  IMAD.WIDE R2, R19, 0x4, R2 ;  /* 0x0000000413027825 */ /* 0x008fc400078e0202 */
[----:B------:R1:W5:Y:S04]  /*0210*/  LDG.E.EL R11, desc[UR4][R4.64] ;  /* 0x00000004040b7981 */ /* 0x000368000c2e1900 */
[----:B------:R-:W3:Y:S01]  /*0220*/  LDG.E.EL R2, desc[UR4][R2.64] ;  /* 0x0000000402027981 */ /* 0x000ee2000c2e1900 */
[----:B0-----:R-:W-:Y:S01]  /*0230*/  HFMA2.MMA R7, -RZ, RZ, 1.625, 0 ;  /* 0x3e800000ff077435 */ /* 0x001fe200000001ff */
[----:B-1----:R-:W0:Y:S01]  /*0240*/  LDC.64 R4, c[0x0][0x240] ;  /* 0x00009000ff047b82 */ /* 0x002e220000000a00 */
[----:B--2---:R-:W-:-:S04]  /*0250*/  FADD R9, R9, 9.9999997473787516356e-06 ;  /* 0x3727c5ac09097421 */ /* 0x004fc80000000000 */
[----:B------:R-:W1:Y:S02]  /*0260*/  MUFU.SQRT R8, R9 ;  /* 0x0000000900087308 */ /* 0x000e640000002000 */
[C---:B-1----:R-:W-:Y:S02]  /*0270*/  FSETP.GT.AND P0, PT, R8.reuse, 8.50705917302346158658e+37, PT ;  /* 0x7e8000000800780b */ /* 0x042fe40003f04000 */
[----:B------:R-:W-:-:S11]  /*0280*/  FSETP.GEU.AND P1, PT, R8, 1.175494350822287508e-38, PT ;  /* 0x008000000800780b */ /* 0x000fd60003f2e000 */
[----:B------:R-:W-:-:S04]  /*0290*/  @P0 FMUL R8, R8, 0.25 ;  /* 0x3e80000008080820 */ /* 0x000fc80000400000 */
[----:B------:R-:W-:-:S06]  /*02a0*/  @!P1 FMUL R8, R8, 16777216 ;  /* 0x4b80000008089820 */ /* 0x000fcc0000400000 */
[----:B------:R-:W1:Y:S01]  /*02b0*/  MUFU.RCP R8, R8 ;  /* 0x0000000800087308 */ /* 0x000e620000001000 */
[----:B------:R-:W-:Y:S01]  /*02c0*/  FSEL R7, R7, 1, P0 ;  /* 0x3f80000007077808 */ /* 0x000fe20000000000 */
[----:B----4-:R-:W-:-:S04]  /*02d0*/  FADD R10, R10, -R13 ;  /* 0x8000000d0a0a7221 */ /* 0x010fc80000000000 */
[----:B------:R-:W-:-:S04]  /*02e0*/  @!P1 FMUL R7, R7, 16777216 ;  /* 0x4b80000007079820 */ /* 0x000fc80000400000 */
[----:B-1----:R-:W-:-:S04]  /*02f0*/  FMUL R7, R8, R7 ;  /* 0x0000000708077220 */ /* 0x002fc80000400000 */
[----:B------:R-:W-:-:S04]  /*0300*/  FMUL R7, R10, R7 ;  /* 0x000000070a077220 */ /* 0x000fc80000400000 */
[----:B-----5:R-:W-:-:S04]  /*0310*/  FFMA R7, R6, R7, R11 ;  /* 0x0000000706077223 */ /* 0x020fc8000000000b */
[----:B---3--:R-:W-:Y:S01]  /*0320*/  FADD R6, R2, R7 ;  /* 0x0000000702067221 */ /* 0x008fe20000000000 */
[----:B------:R-:W-:Y:S01]  /*0330*/  FSETP.GEU.AND P0, PT, R7, -R2, PT ;  /* 0x800000020700720b */ /* 0x000fe20003f0e000 */
[----:B0-----:R-:W-:-:S03]  /*0340*/  IMAD.WIDE R2, R0, 0x4, R4 ;  /* 0x0000000400027825 */ /* 0x001fc600078e0204 */
[----:B------:R-:W-:-:S05]  /*0350*/  FSEL R5, R6, RZ, P0 ;  /* 0x000000ff06057208 */ /* 0x000fca0000000000 */
[----:B------:R-:W-:Y:S01]  /*0360*/  STG.E desc[UR4][R2.64], R5 ;  /* 0x0000000502007986 */ /* 0x000fe2000c101904 */
[----:B------:R-:W-:Y:S05]  /*0370*/  EXIT ;  /* 0x000000000000794d */ /* 0x000fea0003800000 */
.L_x_0:
[----:B------:R-:W-:-:S00]  /*0380*/  BRA `(.L_x_0) ;  /* 0xfffffffc00fc7947 */ /* 0x000fc0000383ffff */
[----:B------:R-:W-:-:S00]  /*0390*/  NOP ;  /* 0x0000000000007918 */ /* 0x000fc00000000000 */
        /* <DEDUP_REMOVED lines=14> */
.L_x_1:


//--------------------- .nv.global.init           --------------------------
	.section	.nv.global.init,"aw",@progbits
.nv.global.init:
	.type		_$_str,@object
	.size		_$_str,(_$_str_$_2 - _$_str)
_$_str:
        /*0000*/ 	.byte	0x5f, 0x5f, 0x43, 0x55, 0x44, 0x41, 0x5f, 0x46, 0x54, 0x5a, 0x00
	.type		_$_str_$_2,@object
	.size		_$_str_$_2,(.L_1 - _$_str_$_2)
_$_str_$_2:
        /*000b*/ 	.byte	0x5f, 0x5f, 0x43, 0x55, 0x44, 0x41, 0x5f, 0x50, 0x52, 0x45, 0x43, 0x5f, 0x53, 0x51, 0x52, 0x54
        /*001b*/ 	.byte	0x00
.L_1:


//--------------------- .nv.constant0.triton_poi_fused__native_batch_norm_legit_no_training_add_relu_33 --------------------------
	.section	.nv.constant0.triton_poi_fused__native_batch_norm_legit_no_training_add_relu_33,"a",@progbits
	.sectionflags	@""
	.align	4
.nv.constant0.triton_poi_fused__native_batch_norm_legit_no_training_add_relu_33:
	.zero		588
